	.headerflags	@"EF_CUDA_TEXMODE_UNIFIED EF_CUDA_64BIT_ADDRESS EF_CUDA_ACCELERATORS EF_CUDA_SM90 EF_CUDA_VIRTUAL_SM(EF_CUDA_SM90)"
	.elftype	@"ET_EXEC"


//--------------------- .nv.info                  --------------------------
	.section	.nv.info,"",@"SHT_CUDA_INFO"
	.align	4


	//----- nvinfo : EIATTR_REGCOUNT
	.align		4
        /*0000*/ 	.byte	0x04, 0x2f
        /*0002*/ 	.short	(.L_1 - .L_0)
	.align		4
.L_0:
        /*0004*/ 	.word	index@(triton_poi_fused_max_pool2d_with_indices_mul_17)
        /*0008*/ 	.word	0x00000014


	//----- nvinfo : EIATTR_MIN_STACK_SIZE
	.align		4
.L_1:
        /*000c*/ 	.byte	0x04, 0x12
        /*000e*/ 	.short	(.L_3 - .L_2)
	.align		4
.L_2:
        /*0010*/ 	.word	index@(triton_poi_fused_max_pool2d_with_indices_mul_17)
        /*0014*/ 	.word	0x00000000


	//----- nvinfo : EIATTR_FRAME_SIZE
	.align		4
.L_3:
        /*0018*/ 	.byte	0x04, 0x11
        /*001a*/ 	.short	(.L_5 - .L_4)
	.align		4
.L_4:
        /*001c*/ 	.word	index@(triton_poi_fused_max_pool2d_with_indices_mul_17)
        /*0020*/ 	.word	0x00000000


	//----- nvinfo : EIATTR_MIN_STACK_SIZE
	.align		4
.L_5:
        /*0024*/ 	.byte	0x04, 0x12
        /*0026*/ 	.short	(.L_7 - .L_6)
	.align		4
.L_6:
        /*0028*/ 	.word	index@(triton_poi_fused_max_pool2d_with_indices_mul_17)
        /*002c*/ 	.word	0x00000000
.L_7:


//--------------------- .nv.info.triton_poi_fused_max_pool2d_with_indices_mul_17 --------------------------
	.section	.nv.info.triton_poi_fused_max_pool2d_with_indices_mul_17,"",@"SHT_CUDA_INFO"
	.sectionflags	@""
	.align	4


	//----- nvinfo : EIATTR_CUDA_API_VERSION
	.align		4
        /*0000*/ 	.byte	0x04, 0x37
        /*0002*/ 	.short	(.L_9 - .L_8)
.L_8:
        /*0004*/ 	.word	0x0000007c


	//----- nvinfo : EIATTR_KPARAM_INFO
	.align		4
.L_9:
        /*0008*/ 	.byte	0x04, 0x17
        /*000a*/ 	.short	(.L_11 - .L_10)
.L_10:
        /*000c*/ 	.word	0x00000000
        /*0010*/ 	.short	0x0004
        /*0012*/ 	.short	0x0020
        /*0014*/ 	.byte	0x00, 0xf0, 0x11, 0x00


	//----- nvinfo : EIATTR_KPARAM_INFO
	.align		4
.L_11:
        /*0018*/ 	.byte	0x04, 0x17
        /*001a*/ 	.short	(.L_13 - .L_12)
.L_12:
        /*001c*/ 	.word	0x00000000
        /*0020*/ 	.short	0x0003
        /*0022*/ 	.short	0x0018
        /*0024*/ 	.byte	0x00, 0xf4, 0x21, 0x00


	//----- nvinfo : EIATTR_KPARAM_INFO
	.align		4
.L_13:
        /*0028*/ 	.byte	0x04, 0x17
        /*002a*/ 	.short	(.L_15 - .L_14)
.L_14:
        /*002c*/ 	.word	0x00000000
        /*0030*/ 	.short	0x0002
        /*0032*/ 	.short	0x0010
        /*0034*/ 	.byte	0x00, 0xf4, 0x21, 0x00


	//----- nvinfo : EIATTR_KPARAM_INFO
	.align		4
.L_15:
        /*0038*/ 	.byte	0x04, 0x17
        /*003a*/ 	.short	(.L_17 - .L_16)
.L_16:
        /*003c*/ 	.word	0x00000000
        /*0040*/ 	.short	0x0001
        /*0042*/ 	.short	0x0008
        /*0044*/ 	.byte	0x00, 0xf4, 0x21, 0x00


	//----- nvinfo : EIATTR_KPARAM_INFO
	.align		4
.L_17:
        /*0048*/ 	.byte	0x04, 0x17
        /*004a*/ 	.short	(.L_19 - .L_18)
.L_18:
        /*004c*/ 	.word	0x00000000
        /*0050*/ 	.short	0x0000
        /*0052*/ 	.short	0x0000
        /*0054*/ 	.byte	0x00, 0xf4, 0x21, 0x00


	//----- nvinfo : EIATTR_SPARSE_MMA_MASK
	.align		4
.L_19:
        /*0058*/ 	.byte	0x03, 0x50
        /*005a*/ 	.short	0x0000


	//----- nvinfo : EIATTR_MAXREG_COUNT
	.align		4
        /*005c*/ 	.byte	0x03, 0x1b
        /*005e*/ 	.short	0x00ff


	//----- nvinfo : EIATTR_EXIT_INSTR_OFFSETS
	.align		4
        /*0060*/ 	.byte	0x04, 0x1c
        /*0062*/ 	.short	(.L_21 - .L_20)


	//   ....[0]....
.L_20:
        /*0064*/ 	.word	0x00000480


	//   ....[1]....
        /*0068*/ 	.word	0x000004c0


	//----- nvinfo : EIATTR_REQNTID
	.align		4
.L_21:
        /*006c*/ 	.byte	0x04, 0x10
        /*006e*/ 	.short	(.L_23 - .L_22)
.L_22:
        /*0070*/ 	.word	0x00000100
        /*0074*/ 	.word	0x00000001
        /*0078*/ 	.word	0x00000001


	//----- nvinfo : EIATTR_CBANK_PARAM_SIZE
	.align		4
.L_23:
        /*007c*/ 	.byte	0x03, 0x19
        /*007e*/ 	.short	0x0024


	//----- nvinfo : EIATTR_PARAM_CBANK
	.align		4
        /*0080*/ 	.byte	0x04, 0x0a
        /*0082*/ 	.short	(.L_25 - .L_24)
	.align		4
.L_24:
        /*0084*/ 	.word	index@(.nv.constant0.triton_poi_fused_max_pool2d_with_indices_mul_17)
        /*0088*/ 	.short	0x0210
        /*008a*/ 	.short	0x0024


	//----- nvinfo : EIATTR_SW_WAR
	.align		4
.L_25:
        /*008c*/ 	.byte	0x04, 0x36
        /*008e*/ 	.short	(.L_27 - .L_26)
.L_26:
        /*0090*/ 	.word	0x00000008
.L_27:


//--------------------- .nv.callgraph             --------------------------
	.section	.nv.callgraph,"",@"SHT_CUDA_CALLGRAPH"
	.align	4
	.sectionentsize	8
	.align		4
        /*0000*/ 	.word	0x00000000
	.align		4
        /*0004*/ 	.word	0xffffffff
	.align		4
        /*0008*/ 	.word	0x00000000
	.align		4
        /*000c*/ 	.word	0xfffffffe
	.align		4
        /*0010*/ 	.word	0x00000000
	.align		4
        /*0014*/ 	.word	0xfffffffd
	.align		4
        /*0018*/ 	.word	0x00000000
	.align		4
        /*001c*/ 	.word	0xfffffffc


//--------------------- .text.triton_poi_fused_max_pool2d_with_indices_mul_17 --------------------------
	.section	.text.triton_poi_fused_max_pool2d_with_indices_mul_17,"ax",@progbits
	.align	128
        .global         triton_poi_fused_max_pool2d_with_indices_mul_17
        .type           triton_poi_fused_max_pool2d_with_indices_mul_17,@function
        .size           triton_poi_fused_max_pool2d_with_indices_mul_17,(.L_x_1 - triton_poi_fused_max_pool2d_with_indices_mul_17)
        .other          triton_poi_fused_max_pool2d_with_indices_mul_17,@"STO_CUDA_ENTRY STV_DEFAULT"
triton_poi_fused_max_pool2d_with_indices_mul_17:
.text.triton_poi_fused_max_pool2d_with_indices_mul_17:
[----:B------:R-:W0:Y:S02]  /*0000*/  LDC R1, c[0x0][0x28] ;  /* 0x00000a00ff017b82 */ /* 0x000e240000000800 */
[----:B------:R-:W1:Y:S01]  /*0010*/  S2R R0, SR_TID.X ;  /* 0x0000000000007919 */ /* 0x000e620000002100 */
[----:B------:R-:W-:Y:S01]  /*0020*/  CS2R R16, SRZ ;  /* 0x0000000000107805 */ /* 0x000fe2000001ff00 */
[----:B------:R-:W-:Y:S01]  /*0030*/  ULDC.64 UR4, c[0x0][0x208] ;  /* 0x0000820000047ab9 */ /* 0x000fe20000000a00 */
[----:B------:R-:W-:Y:S01]  /*0040*/  ULDC.64 UR6, c[0x0][0x220] ;  /* 0x0000880000067ab9 */ /* 0x000fe20000000a00 */
[----:B------:R-:W2:Y:S01]  /*0050*/  S2R R3, SR_CTAID.X ;  /* 0x0000000000037919 */ /* 0x000ea20000002500 */
[----:B-1----:R-:W-:-:S05]  /*0060*/  IMAD.SHL.U32 R0, R0, 0x2, RZ ;  /* 0x0000000200007824 */ /* 0x002fca00078e00ff */
[----:B------:R-:W-:-:S05]  /*0070*/  LOP3.LUT R0, R0, 0x1fe, RZ, 0xc0, !PT ;  /* 0x000001fe00007812 */ /* 0x000fca00078ec0ff */
[----:B--2---:R-:W-:-:S04]  /*0080*/  IMAD R0, R3, 0x200, R0 ;  /* 0x0000020003007824 */ /* 0x004fc800078e0200 */
[C---:B------:R-:W-:Y:S01]  /*0090*/  IMAD.HI R8, R0.reuse, 0x3e0f83e1, RZ ;  /* 0x3e0f83e100087827 */ /* 0x040fe200078e02ff */
[----:B------:R-:W-:Y:S02]  /*00a0*/  SHF.R.S32.HI R3, RZ, 0x1f, R0 ;  /* 0x0000001fff037819 */ /* 0x000fe40000011400 */
[----:B------:R-:W-:Y:S02]  /*00b0*/  ISETP.GE.AND P0, PT, R0, 0x110400, PT ;  /* 0x001104000000780c */ /* 0x000fe40003f06270 */
[----:B------:R-:W-:Y:S02]  /*00c0*/  LEA.HI R4, R3, R0, RZ, 0x8 ;  /* 0x0000000003047211 */ /* 0x000fe400078f40ff */
[----:B------:R-:W1:Y:S01]  /*00d0*/  LDC.64 R2, c[0x0][0x210] ;  /* 0x00008400ff027b82 */ /* 0x000e620000000a00 */
[----:B------:R-:W-:Y:S02]  /*00e0*/  SHF.R.U32.HI R11, RZ, 0x1f, R8 ;  /* 0x0000001fff0b7819 */ /* 0x000fe40000011608 */
[----:B------:R-:W-:-:S02]  /*00f0*/  SHF.R.S32.HI R5, RZ, 0x8, R4 ;  /* 0x00000008ff057819 */ /* 0x000fc40000011404 */
[----:B------:R-:W-:Y:S02]  /*0100*/  LOP3.LUT R7, R4, 0xffffff00, RZ, 0xc0, !PT ;  /* 0xffffff0004077812 */ /* 0x000fe400078ec0ff */
[----:B------:R-:W-:Y:S01]  /*0110*/  LEA.HI.SX32 R8, R8, R11, 0x15 ;  /* 0x0000000b08087211 */ /* 0x000fe200078faaff */
[----:B------:R-:W-:-:S04]  /*0120*/  IMAD.HI R6, R5, 0x3e0f83e1, RZ ;  /* 0x3e0f83e105067827 */ /* 0x000fc800078e02ff */
[----:B------:R-:W-:Y:S01]  /*0130*/  IMAD.IADD R7, R0, 0x1, -R7 ;  /* 0x0000000100077824 */ /* 0x000fe200078e0a07 */
[----:B------:R-:W-:-:S03]  /*0140*/  SHF.R.U32.HI R9, RZ, 0x1f, R6 ;  /* 0x0000001fff097819 */ /* 0x000fc60000011606 */
[----:B------:R-:W-:Y:S01]  /*0150*/  IMAD R7, R8, 0x8400, R7 ;  /* 0x0000840008077824 */ /* 0x000fe200078e0207 */
[----:B------:R-:W-:-:S05]  /*0160*/  LEA.HI R6, R6, R9, RZ, 0x1d ;  /* 0x0000000906067211 */ /* 0x000fca00078fe8ff */
[----:B------:R-:W-:Y:S01]  /*0170*/  IMAD R6, R6, -0x21, R5 ;  /* 0xffffffdf06067824 */ /* 0x000fe200078e0205 */
[----:B------:R-:W-:-:S03]  /*0180*/  CS2R R4, SRZ ;  /* 0x0000000000047805 */ /* 0x000fc6000001ff00 */
[----:B------:R-:W-:-:S04]  /*0190*/  IMAD R15, R6, 0x200, R7 ;  /* 0x00000200060f7824 */ /* 0x000fc800078e0207 */
[C---:B------:R-:W-:Y:S02]  /*01a0*/  VIADD R11, R15.reuse, 0x100 ;  /* 0x000001000f0b7836 */ /* 0x040fe40000000000 */
[----:B-1----:R-:W-:-:S04]  /*01b0*/  IMAD.WIDE R8, R15, 0x4, R2 ;  /* 0x000000040f087825 */ /* 0x002fc800078e0202 */
[--C-:B------:R-:W-:Y:S01]  /*01c0*/  IMAD.WIDE R10, R11, 0x4, R2.reuse ;  /* 0x000000040b0a7825 */ /* 0x100fe200078e0202 */
[----:B------:R1:W2:Y:S03]  /*01d0*/  @!P0 LDG.E.64 R16, desc[UR4][R8.64] ;  /* 0x0000000408108981 */ /* 0x0002a6000c1e1b00 */
[----:B------:R-:W-:Y:S01]  /*01e0*/  VIADD R13, R15, 0x4200 ;  /* 0x000042000f0d7836 */ /* 0x000fe20000000000 */
[----:B------:R3:W2:Y:S01]  /*01f0*/  @!P0 LDG.E.64 R4, desc[UR4][R10.64] ;  /* 0x000000040a048981 */ /* 0x0006a2000c1e1b00 */
[----:B------:R-:W-:Y:S02]  /*0200*/  CS2R R6, SRZ ;  /* 0x0000000000067805 */ /* 0x000fe4000001ff00 */
[--C-:B------:R-:W-:Y:S01]  /*0210*/  IMAD.WIDE R12, R13, 0x4, R2.reuse ;  /* 0x000000040d0c7825 */ /* 0x100fe200078e0202 */
[----:B-1----:R-:W1:Y:S03]  /*0220*/  LDC.64 R8, c[0x0][0x228] ;  /* 0x00008a00ff087b82 */ /* 0x002e660000000a00 */
[----:B------:R-:W-:Y:S01]  /*0230*/  VIADD R15, R15, 0x4300 ;  /* 0x000043000f0f7836 */ /* 0x000fe20000000000 */
[----:B------:R-:W4:Y:S03]  /*0240*/  @!P0 LDG.E.64 R6, desc[UR4][R12.64] ;  /* 0x000000040c068981 */ /* 0x000f26000c1e1b00 */
[----:B------:R-:W-:Y:S01]  /*0250*/  IMAD.WIDE R14, R15, 0x4, R2 ;  /* 0x000000040f0e7825 */ /* 0x000fe200078e0202 */
[----:B------:R-:W-:Y:S01]  /*0260*/  CS2R R2, SRZ ;  /* 0x0000000000027805 */ /* 0x000fe2000001ff00 */
[----:B---3--:R-:W3:Y:S05]  /*0270*/  LDC.64 R10, c[0x0][0x218] ;  /* 0x00008600ff0a7b82 */ /* 0x008eea0000000a00 */
[----:B------:R-:W5:Y:S01]  /*0280*/  @!P0 LDG.E.64 R2, desc[UR4][R14.64] ;  /* 0x000000040e028981 */ /* 0x000f62000c1e1b00 */
[----:B-1----:R-:W-:Y:S01]  /*0290*/  IMAD.WIDE R8, R0, 0x4, R8 ;  /* 0x0000000400087825 */ /* 0x002fe200078e0208 */
[----:B--2---:R-:W-:-:S02]  /*02a0*/  FSETP.GT.AND P1, PT, R4, R16, PT ;  /* 0x000000100400720b */ /* 0x004fc40003f24000 */
[C---:B------:R-:W-:Y:S02]  /*02b0*/  FSETP.GT.AND P2, PT, R5.reuse, R17, PT ;  /* 0x000000110500720b */ /* 0x040fe40003f44000 */
[----:B------:R-:W-:Y:S02]  /*02c0*/  FSETP.NAN.AND P3, PT, R4, R4, PT ;  /* 0x000000040400720b */ /* 0x000fe40003f68000 */
[----:B----4-:R-:W-:Y:S02]  /*02d0*/  FSETP.NAN.AND P5, PT, R6, R6, PT ;  /* 0x000000060600720b */ /* 0x010fe40003fa8000 */
[----:B------:R-:W-:-:S05]  /*02e0*/  FSETP.NAN.AND P6, PT, R5, R5, PT ;  /* 0x000000050500720b */ /* 0x000fca0003fc8000 */
[----:B------:R-:W-:-:S04]  /*02f0*/  @!P1 SEL R4, R4, R16, P3 ;  /* 0x0000001004049207 */ /* 0x000fc80001800000 */
[----:B------:R-:W-:Y:S02]  /*0300*/  FSETP.GEU.AND P4, PT, R4, R6, PT ;  /* 0x000000060400720b */ /* 0x000fe40003f8e000 */
[----:B-----5:R-:W-:Y:S02]  /*0310*/  FSETP.NAN.AND P3, PT, R2, R2, PT ;  /* 0x000000020200720b */ /* 0x020fe40003f68000 */
[----:B------:R-:W-:Y:S02]  /*0320*/  @!P2 SEL R5, R5, R17, P6 ;  /* 0x000000110505a207 */ /* 0x000fe40003000000 */
[----:B------:R-:W-:Y:S02]  /*0330*/  @!P5 SEL R6, R6, R4, !P4 ;  /* 0x000000040606d207 */ /* 0x000fe40006000000 */
[----:B------:R-:W-:Y:S02]  /*0340*/  FSETP.NAN.AND P6, PT, R7, R7, PT ;  /* 0x000000070700720b */ /* 0x000fe40003fc8000 */
[----:B------:R-:W-:-:S02]  /*0350*/  FSETP.GEU.AND P5, PT, R6, R2, PT ;  /* 0x000000020600720b */ /* 0x000fc40003fae000 */
[----:B------:R-:W-:Y:S02]  /*0360*/  SEL R4, RZ, 0x1, !P1 ;  /* 0x00000001ff047807 */ /* 0x000fe40004800000 */
[----:B------:R-:W-:Y:S02]  /*0370*/  FSETP.NAN.AND P1, PT, R3, R3, PT ;  /* 0x000000030300720b */ /* 0x000fe40003f28000 */
[----:B------:R-:W-:Y:S02]  /*0380*/  @!P3 FSEL R2, R2, R6, !P5 ;  /* 0x000000060202b208 */ /* 0x000fe40006800000 */
[----:B------:R-:W-:-:S04]  /*0390*/  FSETP.GEU.AND P3, PT, R5, R7, PT ;  /* 0x000000070500720b */ /* 0x000fc80003f6e000 */
[----:B------:R-:W-:Y:S02]  /*03a0*/  @!P6 SEL R7, R7, R5, !P3 ;  /* 0x000000050707e207 */ /* 0x000fe40005800000 */
[----:B------:R-:W-:Y:S02]  /*03b0*/  SEL R5, RZ, 0x1, !P2 ;  /* 0x00000001ff057807 */ /* 0x000fe40005000000 */
[----:B------:R-:W-:Y:S02]  /*03c0*/  FSETP.GEU.AND P2, PT, R7, R3, PT ;  /* 0x000000030700720b */ /* 0x000fe40003f4e000 */
[----:B------:R-:W-:Y:S02]  /*03d0*/  SEL R4, R4, 0x2, P4 ;  /* 0x0000000204047807 */ /* 0x000fe40002000000 */
[----:B------:R-:W-:Y:S02]  /*03e0*/  SEL R5, R5, 0x2, P3 ;  /* 0x0000000205057807 */ /* 0x000fe40001800000 */
[----:B------:R-:W-:-:S02]  /*03f0*/  @!P1 FSEL R3, R3, R7, !P2 ;  /* 0x0000000703039208 */ /* 0x000fc40005000000 */
[----:B------:R-:W-:Y:S02]  /*0400*/  SEL R12, R4, 0x3, P5 ;  /* 0x00000003040c7807 */ /* 0x000fe40002800000 */
[----:B------:R-:W-:Y:S02]  /*0410*/  SEL R13, R5, 0x3, P2 ;  /* 0x00000003050d7807 */ /* 0x000fe40001000000 */
[----:B------:R-:W-:Y:S01]  /*0420*/  IADD3 R6, P1, R0, UR6, RZ ;  /* 0x0000000600067c10 */ /* 0x000fe2000ff3e0ff */
[----:B---3--:R-:W-:-:S03]  /*0430*/  IMAD.WIDE R4, R0, 0x4, R10 ;  /* 0x0000000400047825 */ /* 0x008fc600078e020a */
[----:B------:R-:W-:Y:S01]  /*0440*/  LEA.HI.X.SX32 R7, R0, UR7, 0x1, P1 ;  /* 0x0000000700077c11 */ /* 0x000fe200088f0eff */
[----:B------:R-:W-:Y:S01]  /*0450*/  IMAD R13, R13, 0x100, R12 ;  /* 0x000001000d0d7824 */ /* 0x000fe200078e020c */
[----:B------:R1:W-:Y:S04]  /*0460*/  @!P0 STG.E.64 desc[UR4][R4.64], R2 ;  /* 0x0000000204008986 */ /* 0x0003e8000c101b04 */
[----:B------:R1:W-:Y:S01]  /*0470*/  @!P0 STG.E.U16 desc[UR4][R6.64], R13 ;  /* 0x0000000d06008986 */ /* 0x0003e2000c101504 */
[----:B------:R-:W-:Y:S05]  /*0480*/  @P0 EXIT ;  /* 0x000000000000094d */ /* 0x000fea0003800000 */
[----:B-1----:R-:W-:Y:S01]  /*0490*/  FMUL R2, R2, 9.9999997473787516356e-05 ;  /* 0x38d1b71702027820 */ /* 0x002fe20000400000 */
[----:B------:R-:W-:-:S05]  /*04a0*/  FMUL R3, R3, 9.9999997473787516356e-05 ;  /* 0x38d1b71703037820 */ /* 0x000fca0000400000 */
[----:B------:R-:W-:Y:S01]  /*04b0*/  STG.E.64 desc[UR4][R8.64], R2 ;  /* 0x0000000208007986 */ /* 0x000fe2000c101b04 */
[----:B------:R-:W-:Y:S05]  /*04c0*/  EXIT ;  /* 0x000000000000794d */ /* 0x000fea0003800000 */
.L_x_0:
[----:B------:R-:W-:-:S00]  /*04d0*/  BRA `(.L_x_0) ;  /* 0xfffffffc00fc7947 */ /* 0x000fc0000383ffff */
[----:B------:R-:W-:-:S00]  /*04e0*/  NOP ;  /* 0x0000000000007918 */ /* 0x000fc00000000000 */
        /* <DEDUP_REMOVED lines=9> */
.L_x_1:


//--------------------- .nv.constant0.triton_poi_fused_max_pool2d_with_indices_mul_17 --------------------------
	.section	.nv.constant0.triton_poi_fused_max_pool2d_with_indices_mul_17,"a",@progbits
	.sectionflags	@""
	.align	4
.nv.constant0.triton_poi_fused_max_pool2d_with_indices_mul_17:
	.zero		564
